//
// Generated by NVIDIA NVVM Compiler
//
// Compiler Build ID: CL-36424714
// Cuda compilation tools, release 13.0, V13.0.88
// Based on NVVM 20.0.0
//

.version 9.0
.target sm_100
.address_size 64

	// .globl	_Z9addArraysPiS_S_i

.visible .entry _Z9addArraysPiS_S_i(
	.param .u64 .ptr .align 1 _Z9addArraysPiS_S_i_param_0,
	.param .u64 .ptr .align 1 _Z9addArraysPiS_S_i_param_1,
	.param .u64 .ptr .align 1 _Z9addArraysPiS_S_i_param_2,
	.param .u32 _Z9addArraysPiS_S_i_param_3
)
{
	.reg .pred 	%p<2>;
	.reg .b32 	%r<9>;
	.reg .b64 	%rd<11>;

	ld.param.u64 	%rd1, [_Z9addArraysPiS_S_i_param_0];
	ld.param.u64 	%rd2, [_Z9addArraysPiS_S_i_param_1];
	ld.param.u64 	%rd3, [_Z9addArraysPiS_S_i_param_2];
	ld.param.u32 	%r2, [_Z9addArraysPiS_S_i_param_3];
	mov.u32 	%r3, %tid.x;
	mov.u32 	%r4, %ctaid.x;
	mov.u32 	%r5, %ntid.x;
	mad.lo.s32 	%r1, %r4, %r5, %r3;
	setp.ge.s32 	%p1, %r1, %r2;
	@%p1 bra 	$L__BB0_2;
	cvta.to.global.u64 	%rd4, %rd1;
	cvta.to.global.u64 	%rd5, %rd2;
	cvta.to.global.u64 	%rd6, %rd3;
	mul.wide.s32 	%rd7, %r1, 4;
	add.s64 	%rd8, %rd4, %rd7;
	ld.global.u32 	%r6, [%rd8];
	add.s64 	%rd9, %rd5, %rd7;
	ld.global.u32 	%r7, [%rd9];
	add.s32 	%r8, %r7, %r6;
	add.s64 	%rd10, %rd6, %rd7;
	st.global.u32 	[%rd10], %r8;
$L__BB0_2:
	ret;

}


// ===== COMPILED SASS (sm_100) =====

	.target	sm_100

	.elftype	@"ET_EXEC"


//--------------------- .note.nv.tkinfo           --------------------------
	.section	.note.nv.tkinfo,"",@"SHT_NOTE"
	.sectionflags	@"SHF_NOTE_NV_TKINFO"
	.tkinfo
        /*0018*/ 	.word	0x00000002
        /*0030*/ 	.string	""
        /*0030*/ 	.string	"ptxas"
        /*0030*/ 	.string	"Cuda compilation tools, release 13.0, V13.0.88"
        /*0030*/ 	.string	"Build cuda_13.0.r13.0/compiler.36424714_0"
        /*0030*/ 	.string	"-arch sm_100 -m 64 "



//--------------------- .note.nv.cuinfo           --------------------------
	.section	.note.nv.cuinfo,"",@"SHT_NOTE"
	.sectionflags	@"SHF_NOTE_NV_CUINFO"
        /*0018*/ 	.short	0x0002
        /*001a*/ 	.short	0x0064
        /*001c*/ 	.short	0x0082
	.zero		2


//--------------------- .nv.info                  --------------------------
	.section	.nv.info,"",@"SHT_CUDA_INFO"
	.align	4


	//----- nvinfo : EIATTR_REGCOUNT
	.align		4
        /*0000*/ 	.byte	0x04, 0x2f
        /*0002*/ 	.short	(.L_1 - .L_0)
	.align		4
.L_0:
        /*0004*/ 	.word	index@(_Z9addArraysPiS_S_i)
        /*0008*/ 	.word	0x0000000c


	//----- nvinfo : EIATTR_FRAME_SIZE
	.align		4
.L_1:
        /*000c*/ 	.byte	0x04, 0x11
        /*000e*/ 	.short	(.L_3 - .L_2)
	.align		4
.L_2:
        /*0010*/ 	.word	index@(_Z9addArraysPiS_S_i)
        /*0014*/ 	.word	0x00000000


	//----- nvinfo : EIATTR_MIN_STACK_SIZE
	.align		4
.L_3:
        /*0018*/ 	.byte	0x04, 0x12
        /*001a*/ 	.short	(.L_5 - .L_4)
	.align		4
.L_4:
        /*001c*/ 	.word	index@(_Z9addArraysPiS_S_i)
        /*0020*/ 	.word	0x00000000
.L_5:


//--------------------- .nv.compat                --------------------------
	.section	.nv.compat,"",@"SHT_CUDA_COMPAT_INFO"
	.align	4
        /*0000*/ 	.byte	0x02, 0x09, 0x00, 0x00, 0x02, 0x02, 0x01, 0x00, 0x02, 0x05, 0x05, 0x00, 0x03, 0x07, 0x01, 0x01
        /*0010*/ 	.byte	0x02, 0x03, 0x00, 0x00, 0x02, 0x06, 0x01, 0x00, 0x04, 0x0b, 0x08, 0x00, 0x09, 0x00, 0x00, 0x00
        /*0020*/ 	.byte	0x00, 0x00, 0x00, 0x00


//--------------------- .nv.info._Z9addArraysPiS_S_i --------------------------
	.section	.nv.info._Z9addArraysPiS_S_i,"",@"SHT_CUDA_INFO"
	.sectionflags	@""
	.align	4


	//----- nvinfo : EIATTR_CUDA_API_VERSION
	.align		4
        /*0000*/ 	.byte	0x04, 0x37
        /*0002*/ 	.short	(.L_7 - .L_6)
.L_6:
        /*0004*/ 	.word	0x00000082


	//----- nvinfo : EIATTR_KPARAM_INFO
	.align		4
.L_7:
        /*0008*/ 	.byte	0x04, 0x17
        /*000a*/ 	.short	(.L_9 - .L_8)
.L_8:
        /*000c*/ 	.word	0x00000000
        /*0010*/ 	.short	0x0003
        /*0012*/ 	.short	0x0018
        /*0014*/ 	.byte	0x00, 0xf0, 0x11, 0x00


	//----- nvinfo : EIATTR_KPARAM_INFO
	.align		4
.L_9:
        /*0018*/ 	.byte	0x04, 0x17
        /*001a*/ 	.short	(.L_11 - .L_10)
.L_10:
        /*001c*/ 	.word	0x00000000
        /*0020*/ 	.short	0x0002
        /*0022*/ 	.short	0x0010
        /*0024*/ 	.byte	0x00, 0xf5, 0x21, 0x00


	//----- nvinfo : EIATTR_KPARAM_INFO
	.align		4
.L_11:
        /*0028*/ 	.byte	0x04, 0x17
        /*002a*/ 	.short	(.L_13 - .L_12)
.L_12:
        /*002c*/ 	.word	0x00000000
        /*0030*/ 	.short	0x0001
        /*0032*/ 	.short	0x0008
        /*0034*/ 	.byte	0x00, 0xf5, 0x21, 0x00


	//----- nvinfo : EIATTR_KPARAM_INFO
	.align		4
.L_13:
        /*0038*/ 	.byte	0x04, 0x17
        /*003a*/ 	.short	(.L_15 - .L_14)
.L_14:
        /*003c*/ 	.word	0x00000000
        /*0040*/ 	.short	0x0000
        /*0042*/ 	.short	0x0000
        /*0044*/ 	.byte	0x00, 0xf5, 0x21, 0x00


	//----- nvinfo : EIATTR_SPARSE_MMA_MASK
	.align		4
.L_15:
        /*0048*/ 	.byte	0x03, 0x50
        /*004a*/ 	.short	0x0000


	//----- nvinfo : EIATTR_MAXREG_COUNT
	.align		4
        /*004c*/ 	.byte	0x03, 0x1b
        /*004e*/ 	.short	0x00ff


	//----- nvinfo : EIATTR_MERCURY_ISA_VERSION
	.align		4
        /*0050*/ 	.byte	0x03, 0x5f
        /*0052*/ 	.short	0x0101


	//----- nvinfo : EIATTR_VRC_CTA_INIT_COUNT
	.align		4
        /*0054*/ 	.byte	0x02, 0x4a
	.zero		1
	.zero		1


	//----- nvinfo : EIATTR_EXIT_INSTR_OFFSETS
	.align		4
        /*0058*/ 	.byte	0x04, 0x1c
        /*005a*/ 	.short	(.L_17 - .L_16)


	//   ....[0]....
.L_16:
        /*005c*/ 	.word	0x00000070


	//   ....[1]....
        /*0060*/ 	.word	0x00000130


	//----- nvinfo : EIATTR_CBANK_PARAM_SIZE
	.align		4
.L_17:
        /*0064*/ 	.byte	0x03, 0x19
        /*0066*/ 	.short	0x001c


	//----- nvinfo : EIATTR_PARAM_CBANK
	.align		4
        /*0068*/ 	.byte	0x04, 0x0a
        /*006a*/ 	.short	(.L_19 - .L_18)
	.align		4
.L_18:
        /*006c*/ 	.word	index@(.nv.constant0._Z9addArraysPiS_S_i)
        /*0070*/ 	.short	0x0380
        /*0072*/ 	.short	0x001c


	//----- nvinfo : EIATTR_SW_WAR
	.align		4
.L_19:
        /*0074*/ 	.byte	0x04, 0x36
        /*0076*/ 	.short	(.L_21 - .L_20)
.L_20:
        /*0078*/ 	.word	0x00000008
.L_21:


//--------------------- .nv.callgraph             --------------------------
	.section	.nv.callgraph,"",@"SHT_CUDA_CALLGRAPH"
	.align	4
	.sectionentsize	8
	.align		4
        /*0000*/ 	.word	0x00000000
	.align		4
        /*0004*/ 	.word	0xffffffff
	.align		4
        /*0008*/ 	.word	0x00000000
	.align		4
        /*000c*/ 	.word	0xfffffffe
	.align		4
        /*0010*/ 	.word	0x00000000
	.align		4
        /*0014*/ 	.word	0xfffffffd
	.align		4
        /*0018*/ 	.word	0x00000000
	.align		4
        /*001c*/ 	.word	0xfffffffc


//--------------------- .text._Z9addArraysPiS_S_i --------------------------
	.section	.text._Z9addArraysPiS_S_i,"ax",@progbits
	.align	128
        .global         _Z9addArraysPiS_S_i
        .type           _Z9addArraysPiS_S_i,@function
        .size           _Z9addArraysPiS_S_i,(.L_x_1 - _Z9addArraysPiS_S_i)
        .other          _Z9addArraysPiS_S_i,@"STO_CUDA_ENTRY STV_DEFAULT"
_Z9addArraysPiS_S_i:
.text._Z9addArraysPiS_S_i:
[----:B------:R-:W-:Y:S01]  /*0000*/  LDC R1, c[0x0][0x37c] ;  /* 0x0000df00ff017b82 */ /* 0x000fe20000000800 */
[----:B------:R-:W0:Y:S07]  /*0010*/  S2R R9, SR_TID.X ;  /* 0x0000000000097919 */ /* 0x000e2e0000002100 */
[----:B------:R-:W0:Y:S01]  /*0020*/  S2UR UR4, SR_CTAID.X ;  /* 0x00000000000479c3 */ /* 0x000e220000002500 */
[----:B------:R-:W1:Y:S07]  /*0030*/  LDCU UR5, c[0x0][0x398] ;  /* 0x00007300ff0577ac */ /* 0x000e6e0008000800 */
[----:B------:R-:W0:Y:S02]  /*0040*/  LDC R0, c[0x0][0x360] ;  /* 0x0000d800ff007b82 */ /* 0x000e240000000800 */
[----:B0-----:R-:W-:-:S05]  /*0050*/  IMAD R9, R0, UR4, R9 ;  /* 0x0000000400097c24 */ /* 0x001fca000f8e0209 */
[----:B-1----:R-:W-:-:S13]  /*0060*/  ISETP.GE.AND P0, PT, R9, UR5, PT ;  /* 0x0000000509007c0c */ /* 0x002fda000bf06270 */
[----:B------:R-:W-:Y:S05]  /*0070*/  @P0 EXIT ;  /* 0x000000000000094d */ /* 0x000fea0003800000 */
[----:B------:R-:W0:Y:S01]  /*0080*/  LDC.64 R2, c[0x0][0x380] ;  /* 0x0000e000ff027b82 */ /* 0x000e220000000a00 */
[----:B------:R-:W1:Y:S07]  /*0090*/  LDCU.64 UR4, c[0x0][0x358] ;  /* 0x00006b00ff0477ac */ /* 0x000e6e0008000a00 */
[----:B------:R-:W2:Y:S08]  /*00a0*/  LDC.64 R4, c[0x0][0x388] ;  /* 0x0000e200ff047b82 */ /* 0x000eb00000000a00 */
[----:B------:R-:W3:Y:S01]  /*00b0*/  LDC.64 R6, c[0x0][0x390] ;  /* 0x0000e400ff067b82 */ /* 0x000ee20000000a00 */
[----:B0-----:R-:W-:-:S06]  /*00c0*/  IMAD.WIDE R2, R9, 0x4, R2 ;  /* 0x0000000409027825 */ /* 0x001fcc00078e0202 */
[----:B-1----:R-:W4:Y:S01]  /*00d0*/  LDG.E R2, desc[UR4][R2.64] ;  /* 0x0000000402027981 */ /* 0x002f22000c1e1900 */
[----:B--2---:R-:W-:-:S06]  /*00e0*/  IMAD.WIDE R4, R9, 0x4, R4 ;  /* 0x0000000409047825 */ /* 0x004fcc00078e0204 */
[----:B------:R-:W4:Y:S01]  /*00f0*/  LDG.E R5, desc[UR4][R4.64] ;  /* 0x0000000404057981 */ /* 0x000f22000c1e1900 */
[----:B---3--:R-:W-:Y:S01]  /*0100*/  IMAD.WIDE R6, R9, 0x4, R6 ;  /* 0x0000000409067825 */ /* 0x008fe200078e0206 */
[----:B----4-:R-:W-:-:S05]  /*0110*/  IADD3 R9, PT, PT, R2, R5, RZ ;  /* 0x0000000502097210 */ /* 0x010fca0007ffe0ff */
[----:B------:R-:W-:Y:S01]  /*0120*/  STG.E desc[UR4][R6.64], R9 ;  /* 0x0000000906007986 */ /* 0x000fe2000c101904 */
[----:B------:R-:W-:Y:S05]  /*0130*/  EXIT ;  /* 0x000000000000794d */ /* 0x000fea0003800000 */
.L_x_0:
[----:B------:R-:W-:-:S00]  /*0140*/  BRA `(.L_x_0) ;  /* 0xfffffffc00fc7947 */ /* 0x000fc0000383ffff */
[----:B------:R-:W-:-:S00]  /*0150*/  NOP ;  /* 0x0000000000007918 */ /* 0x000fc00000000000 */
        /* <DEDUP_REMOVED lines=10> */
.L_x_1:


//--------------------- .nv.shared.reserved.0     --------------------------
	.section	.nv.shared.reserved.0,"aw",@nobits
	.weak		__nv_reservedSMEM_offset_0_alias
	.size		__nv_reservedSMEM_offset_0_alias, 0, 64
	.other		__nv_reservedSMEM_offset_0_alias,@"STO_CUDA_RESERVED_SHARED STV_DEFAULT"
__nv_reservedSMEM_offset_0_alias:
	.zero		0
	.zero		64


//--------------------- .nv.constant0._Z9addArraysPiS_S_i --------------------------
	.section	.nv.constant0._Z9addArraysPiS_S_i,"a",@progbits
	.sectionflags	@""
	.align	4
.nv.constant0._Z9addArraysPiS_S_i:
	.zero		924


//--------------------- SYMBOLS --------------------------

	.type		.nv.reservedSmem.offset0,@object
	.size		.nv.reservedSmem.offset0,0x4
